//
// Generated by NVIDIA NVVM Compiler
//
// Compiler Build ID: CL-36424714
// Cuda compilation tools, release 13.0, V13.0.88
// Based on NVVM 20.0.0
//

.version 9.0
.target sm_100
.address_size 64

	// .globl	_Z12sumOfSquaresPiS_
.extern .shared .align 16 .b8 shared[];

.visible .entry _Z12sumOfSquaresPiS_(
	.param .u64 .ptr .align 1 _Z12sumOfSquaresPiS__param_0,
	.param .u64 .ptr .align 1 _Z12sumOfSquaresPiS__param_1
)
{
	.reg .pred 	%p<4>;
	.reg .b32 	%r<18>;
	.reg .b64 	%rd<14>;

	ld.param.u64 	%rd4, [_Z12sumOfSquaresPiS__param_0];
	ld.param.u64 	%rd5, [_Z12sumOfSquaresPiS__param_1];
	mov.u32 	%r1, %tid.x;
	mov.u32 	%r2, %ctaid.x;
	shl.b32 	%r9, %r1, 2;
	mov.u32 	%r10, shared;
	add.s32 	%r3, %r10, %r9;
	mov.b32 	%r11, 0;
	st.shared.u32 	[%r3], %r11;
	shl.b32 	%r12, %r2, 8;
	add.s32 	%r17, %r12, %r1;
	setp.gt.u32 	%p1, %r17, 19483;
	@%p1 bra 	$L__BB0_4;
	mul.wide.u32 	%rd6, %r2, 1024;
	mul.wide.u32 	%rd7, %r1, 4;
	add.s64 	%rd8, %rd6, %rd7;
	cvta.to.global.u64 	%rd9, %rd4;
	add.s64 	%rd13, %rd9, %rd8;
	mov.b32 	%r16, 0;
$L__BB0_2:
	ld.global.u32 	%r14, [%rd13];
	mad.lo.s32 	%r16, %r14, %r14, %r16;
	add.s32 	%r8, %r17, 8192;
	add.s64 	%rd13, %rd13, 32768;
	setp.lt.u32 	%p2, %r17, 11292;
	mov.u32 	%r17, %r8;
	@%p2 bra 	$L__BB0_2;
	st.shared.u32 	[%r3], %r16;
$L__BB0_4:
	bar.sync 	0;
	setp.ne.s32 	%p3, %r1, 0;
	@%p3 bra 	$L__BB0_6;
	ld.shared.u32 	%r15, [shared];
	cvta.to.global.u64 	%rd10, %rd5;
	mul.wide.u32 	%rd11, %r2, 4;
	add.s64 	%rd12, %rd10, %rd11;
	st.global.u32 	[%rd12], %r15;
$L__BB0_6:
	ret;

}


// ===== COMPILED SASS (sm_100) =====

	.target	sm_100

	.elftype	@"ET_EXEC"


//--------------------- .note.nv.tkinfo           --------------------------
	.section	.note.nv.tkinfo,"",@"SHT_NOTE"
	.sectionflags	@"SHF_NOTE_NV_TKINFO"
	.tkinfo
        /*0018*/ 	.word	0x00000002
        /*0030*/ 	.string	""
        /*0030*/ 	.string	"ptxas"
        /*0030*/ 	.string	"Cuda compilation tools, release 13.0, V13.0.88"
        /*0030*/ 	.string	"Build cuda_13.0.r13.0/compiler.36424714_0"
        /*0030*/ 	.string	"-arch sm_100 -m 64 "



//--------------------- .note.nv.cuinfo           --------------------------
	.section	.note.nv.cuinfo,"",@"SHT_NOTE"
	.sectionflags	@"SHF_NOTE_NV_CUINFO"
        /*0018*/ 	.short	0x0002
        /*001a*/ 	.short	0x0064
        /*001c*/ 	.short	0x0082
	.zero		2


//--------------------- .nv.info                  --------------------------
	.section	.nv.info,"",@"SHT_CUDA_INFO"
	.align	4


	//----- nvinfo : EIATTR_REGCOUNT
	.align		4
        /*0000*/ 	.byte	0x04, 0x2f
        /*0002*/ 	.short	(.L_1 - .L_0)
	.align		4
.L_0:
        /*0004*/ 	.word	index@(_Z12sumOfSquaresPiS_)
        /*0008*/ 	.word	0x0000000c


	//----- nvinfo : EIATTR_FRAME_SIZE
	.align		4
.L_1:
        /*000c*/ 	.byte	0x04, 0x11
        /*000e*/ 	.short	(.L_3 - .L_2)
	.align		4
.L_2:
        /*0010*/ 	.word	index@(_Z12sumOfSquaresPiS_)
        /*0014*/ 	.word	0x00000000


	//----- nvinfo : EIATTR_MIN_STACK_SIZE
	.align		4
.L_3:
        /*0018*/ 	.byte	0x04, 0x12
        /*001a*/ 	.short	(.L_5 - .L_4)
	.align		4
.L_4:
        /*001c*/ 	.word	index@(_Z12sumOfSquaresPiS_)
        /*0020*/ 	.word	0x00000000
.L_5:


//--------------------- .nv.compat                --------------------------
	.section	.nv.compat,"",@"SHT_CUDA_COMPAT_INFO"
	.align	4
        /*0000*/ 	.byte	0x02, 0x09, 0x00, 0x00, 0x02, 0x02, 0x01, 0x00, 0x02, 0x05, 0x05, 0x00, 0x03, 0x07, 0x01, 0x01
        /*0010*/ 	.byte	0x02, 0x03, 0x00, 0x00, 0x02, 0x06, 0x01, 0x00, 0x04, 0x0b, 0x08, 0x00, 0x09, 0x00, 0x00, 0x00
        /*0020*/ 	.byte	0x00, 0x00, 0x00, 0x00


//--------------------- .nv.info._Z12sumOfSquaresPiS_ --------------------------
	.section	.nv.info._Z12sumOfSquaresPiS_,"",@"SHT_CUDA_INFO"
	.sectionflags	@""
	.align	4


	//----- nvinfo : EIATTR_CUDA_API_VERSION
	.align		4
        /*0000*/ 	.byte	0x04, 0x37
        /*0002*/ 	.short	(.L_7 - .L_6)
.L_6:
        /*0004*/ 	.word	0x00000082


	//----- nvinfo : EIATTR_KPARAM_INFO
	.align		4
.L_7:
        /*0008*/ 	.byte	0x04, 0x17
        /*000a*/ 	.short	(.L_9 - .L_8)
.L_8:
        /*000c*/ 	.word	0x00000000
        /*0010*/ 	.short	0x0001
        /*0012*/ 	.short	0x0008
        /*0014*/ 	.byte	0x00, 0xf5, 0x21, 0x00


	//----- nvinfo : EIATTR_KPARAM_INFO
	.align		4
.L_9:
        /*0018*/ 	.byte	0x04, 0x17
        /*001a*/ 	.short	(.L_11 - .L_10)
.L_10:
        /*001c*/ 	.word	0x00000000
        /*0020*/ 	.short	0x0000
        /*0022*/ 	.short	0x0000
        /*0024*/ 	.byte	0x00, 0xf5, 0x21, 0x00


	//----- nvinfo : EIATTR_SPARSE_MMA_MASK
	.align		4
.L_11:
        /*0028*/ 	.byte	0x03, 0x50
        /*002a*/ 	.short	0x0000


	//----- nvinfo : EIATTR_MAXREG_COUNT
	.align		4
        /*002c*/ 	.byte	0x03, 0x1b
        /*002e*/ 	.short	0x00ff


	//----- nvinfo : EIATTR_NUM_BARRIERS
	.align		4
        /*0030*/ 	.byte	0x02, 0x4c
        /*0032*/ 	.byte	0x01
	.zero		1


	//----- nvinfo : EIATTR_MERCURY_ISA_VERSION
	.align		4
        /*0034*/ 	.byte	0x03, 0x5f
        /*0036*/ 	.short	0x0101


	//----- nvinfo : EIATTR_VRC_CTA_INIT_COUNT
	.align		4
        /*0038*/ 	.byte	0x02, 0x4a
	.zero		1
	.zero		1


	//----- nvinfo : EIATTR_EXIT_INSTR_OFFSETS
	.align		4
        /*003c*/ 	.byte	0x04, 0x1c
        /*003e*/ 	.short	(.L_13 - .L_12)


	//   ....[0]....
.L_12:
        /*0040*/ 	.word	0x00000220


	//   ....[1]....
        /*0044*/ 	.word	0x00000270


	//----- nvinfo : EIATTR_CRS_STACK_SIZE
	.align		4
.L_13:
        /*0048*/ 	.byte	0x04, 0x1e
        /*004a*/ 	.short	(.L_15 - .L_14)
.L_14:
        /*004c*/ 	.word	0x00000000


	//----- nvinfo : EIATTR_CBANK_PARAM_SIZE
	.align		4
.L_15:
        /*0050*/ 	.byte	0x03, 0x19
        /*0052*/ 	.short	0x0010


	//----- nvinfo : EIATTR_PARAM_CBANK
	.align		4
        /*0054*/ 	.byte	0x04, 0x0a
        /*0056*/ 	.short	(.L_17 - .L_16)
	.align		4
.L_16:
        /*0058*/ 	.word	index@(.nv.constant0._Z12sumOfSquaresPiS_)
        /*005c*/ 	.short	0x0380
        /*005e*/ 	.short	0x0010


	//----- nvinfo : EIATTR_SW_WAR
	.align		4
.L_17:
        /*0060*/ 	.byte	0x04, 0x36
        /*0062*/ 	.short	(.L_19 - .L_18)
.L_18:
        /*0064*/ 	.word	0x00000008
.L_19:


//--------------------- .nv.callgraph             --------------------------
	.section	.nv.callgraph,"",@"SHT_CUDA_CALLGRAPH"
	.align	4
	.sectionentsize	8
	.align		4
        /*0000*/ 	.word	0x00000000
	.align		4
        /*0004*/ 	.word	0xffffffff
	.align		4
        /*0008*/ 	.word	0x00000000
	.align		4
        /*000c*/ 	.word	0xfffffffe
	.align		4
        /*0010*/ 	.word	0x00000000
	.align		4
        /*0014*/ 	.word	0xfffffffd
	.align		4
        /*0018*/ 	.word	0x00000000
	.align		4
        /*001c*/ 	.word	0xfffffffc


//--------------------- .text._Z12sumOfSquaresPiS_ --------------------------
	.section	.text._Z12sumOfSquaresPiS_,"ax",@progbits
	.align	128
        .global         _Z12sumOfSquaresPiS_
        .type           _Z12sumOfSquaresPiS_,@function
        .size           _Z12sumOfSquaresPiS_,(.L_x_5 - _Z12sumOfSquaresPiS_)
        .other          _Z12sumOfSquaresPiS_,@"STO_CUDA_ENTRY STV_DEFAULT"
_Z12sumOfSquaresPiS_:
.text._Z12sumOfSquaresPiS_:
[----:B------:R-:W-:Y:S01]  /*0000*/  LDC R1, c[0x0][0x37c] ;  /* 0x0000df00ff017b82 */ /* 0x000fe20000000800 */
[----:B------:R-:W0:Y:S07]  /*0010*/  S2R R6, SR_TID.X ;  /* 0x0000000000067919 */ /* 0x000e2e0000002100 */
[----:B------:R-:W1:Y:S01]  /*0020*/  S2UR UR5, SR_CgaCtaId ;  /* 0x00000000000579c3 */ /* 0x000e620000008800 */
[----:B------:R-:W-:Y:S01]  /*0030*/  UMOV UR4, 0x400 ;  /* 0x0000040000047882 */ /* 0x000fe20000000000 */
[----:B------:R-:W2:Y:S01]  /*0040*/  LDCU.64 UR6, c[0x0][0x358] ;  /* 0x00006b00ff0677ac */ /* 0x000ea20008000a00 */
[----:B------:R-:W3:Y:S01]  /*0050*/  S2R R7, SR_CTAID.X ;  /* 0x0000000000077919 */ /* 0x000ee20000002500 */
[----:B------:R-:W-:Y:S01]  /*0060*/  BSSY.RECONVERGENT B0, `(.L_x_0) ;  /* 0x0000019000007945 */ /* 0x000fe20003800200 */
[----:B-1----:R-:W-:-:S06]  /*0070*/  ULEA UR4, UR5, UR4, 0x18 ;  /* 0x0000000405047291 */ /* 0x002fcc000f8ec0ff */
[----:B0-----:R-:W-:Y:S01]  /*0080*/  LEA R0, R6, UR4, 0x2 ;  /* 0x0000000406007c11 */ /* 0x001fe2000f8e10ff */
[----:B---3--:R-:W-:-:S04]  /*0090*/  IMAD R4, R7, 0x100, R6 ;  /* 0x0000010007047824 */ /* 0x008fc800078e0206 */
[----:B------:R0:W-:Y:S01]  /*00a0*/  STS [R0], RZ ;  /* 0x000000ff00007388 */ /* 0x0001e20000000800 */
[----:B------:R-:W-:-:S13]  /*00b0*/  ISETP.GT.U32.AND P0, PT, R4, 0x4c1b, PT ;  /* 0x00004c1b0400780c */ /* 0x000fda0003f04070 */
[----:B0-2---:R-:W-:Y:S05]  /*00c0*/  @P0 BRA `(.L_x_1) ;  /* 0x0000000000480947 */ /* 0x005fea0003800000 */
[----:B------:R-:W0:Y:S01]  /*00d0*/  LDCU.64 UR8, c[0x0][0x380] ;  /* 0x00007000ff0877ac */ /* 0x000e220008000a00 */
[----:B------:R-:W-:Y:S01]  /*00e0*/  IMAD.WIDE.U32 R2, R6, 0x4, RZ ;  /* 0x0000000406027825 */ /* 0x000fe200078e00ff */
[----:B------:R-:W-:Y:S03]  /*00f0*/  BSSY.RECONVERGENT B1, `(.L_x_2) ;  /* 0x000000e000017945 */ /* 0x000fe60003800200 */
[----:B------:R-:W-:Y:S02]  /*0100*/  IMAD.MOV.U32 R5, RZ, RZ, RZ ;  /* 0x000000ffff057224 */ /* 0x000fe400078e00ff */
[----:B------:R-:W-:-:S03]  /*0110*/  IMAD.WIDE.U32 R2, R7, 0x400, R2 ;  /* 0x0000040007027825 */ /* 0x000fc600078e0002 */
[----:B0-----:R-:W-:-:S04]  /*0120*/  IADD3 R8, P0, PT, R2, UR8, RZ ;  /* 0x0000000802087c10 */ /* 0x001fc8000ff1e0ff */
[----:B------:R-:W-:-:S09]  /*0130*/  IADD3.X R9, PT, PT, R3, UR9, RZ, P0, !PT ;  /* 0x0000000903097c10 */ /* 0x000fd200087fe4ff */
.L_x_3:
[----:B------:R-:W-:Y:S01]  /*0140*/  MOV R2, R8 ;  /* 0x0000000800027202 */ /* 0x000fe20000000f00 */
[----:B------:R-:W-:-:S05]  /*0150*/  IMAD.MOV.U32 R3, RZ, RZ, R9 ;  /* 0x000000ffff037224 */ /* 0x000fca00078e0009 */
[----:B------:R-:W2:Y:S01]  /*0160*/  LDG.E R2, desc[UR6][R2.64] ;  /* 0x0000000602027981 */ /* 0x000ea2000c1e1900 */
[----:B------:R-:W-:Y:S02]  /*0170*/  ISETP.GE.U32.AND P0, PT, R4, 0x2c1c, PT ;  /* 0x00002c1c0400780c */ /* 0x000fe40003f06070 */
[----:B------:R-:W-:Y:S02]  /*0180*/  IADD3 R8, P1, PT, R8, 0x8000, RZ ;  /* 0x0000800008087810 */ /* 0x000fe40007f3e0ff */
[----:B------:R-:W-:-:S03]  /*0190*/  IADD3 R4, PT, PT, R4, 0x2000, RZ ;  /* 0x0000200004047810 */ /* 0x000fc60007ffe0ff */
[----:B------:R-:W-:Y:S02]  /*01a0*/  IMAD.X R9, RZ, RZ, R9, P1 ;  /* 0x000000ffff097224 */ /* 0x000fe400008e0609 */
[----:B--2---:R-:W-:-:S04]  /*01b0*/  IMAD R5, R2, R2, R5 ;  /* 0x0000000202057224 */ /* 0x004fc800078e0205 */
[----:B------:R-:W-:Y:S05]  /*01c0*/  @!P0 BRA `(.L_x_3) ;  /* 0xfffffffc00dc8947 */ /* 0x000fea000383ffff */
[----:B------:R-:W-:Y:S05]  /*01d0*/  BSYNC.RECONVERGENT B1 ;  /* 0x0000000000017941 */ /* 0x000fea0003800200 */
.L_x_2:
[----:B------:R0:W-:Y:S02]  /*01e0*/  STS [R0], R5 ;  /* 0x0000000500007388 */ /* 0x0001e40000000800 */
.L_x_1:
[----:B------:R-:W-:Y:S05]  /*01f0*/  BSYNC.RECONVERGENT B0 ;  /* 0x0000000000007941 */ /* 0x000fea0003800200 */
.L_x_0:
[----:B------:R-:W-:Y:S01]  /*0200*/  BAR.SYNC.DEFER_BLOCKING 0x0 ;  /* 0x0000000000007b1d */ /* 0x000fe20000010000 */
[----:B------:R-:W-:-:S13]  /*0210*/  ISETP.NE.AND P0, PT, R6, RZ, PT ;  /* 0x000000ff0600720c */ /* 0x000fda0003f05270 */
[----:B------:R-:W-:Y:S05]  /*0220*/  @P0 EXIT ;  /* 0x000000000000094d */ /* 0x000fea0003800000 */
[----:B0-----:R-:W0:Y:S01]  /*0230*/  LDS R5, [UR4] ;  /* 0x00000004ff057984 */ /* 0x001e220008000800 */
[----:B------:R-:W1:Y:S02]  /*0240*/  LDC.64 R2, c[0x0][0x388] ;  /* 0x0000e200ff027b82 */ /* 0x000e640000000a00 */
[----:B-1----:R-:W-:-:S05]  /*0250*/  IMAD.WIDE.U32 R2, R7, 0x4, R2 ;  /* 0x0000000407027825 */ /* 0x002fca00078e0002 */
[----:B0-----:R-:W-:Y:S01]  /*0260*/  STG.E desc[UR6][R2.64], R5 ;  /* 0x0000000502007986 */ /* 0x001fe2000c101906 */
[----:B------:R-:W-:Y:S05]  /*0270*/  EXIT ;  /* 0x000000000000794d */ /* 0x000fea0003800000 */
.L_x_4:
[----:B------:R-:W-:-:S00]  /*0280*/  BRA `(.L_x_4) ;  /* 0xfffffffc00fc7947 */ /* 0x000fc0000383ffff */
[----:B------:R-:W-:-:S00]  /*0290*/  NOP ;  /* 0x0000000000007918 */ /* 0x000fc00000000000 */
        /* <DEDUP_REMOVED lines=14> */
.L_x_5:


//--------------------- .nv.shared._Z12sumOfSquaresPiS_ --------------------------
	.section	.nv.shared._Z12sumOfSquaresPiS_,"aw",@nobits
	.sectionflags	@""
	.align	16
	.zero		1024


//--------------------- .nv.shared.reserved.0     --------------------------
	.section	.nv.shared.reserved.0,"aw",@nobits
	.weak		__nv_reservedSMEM_offset_0_alias
	.size		__nv_reservedSMEM_offset_0_alias, 0, 64
	.other		__nv_reservedSMEM_offset_0_alias,@"STO_CUDA_RESERVED_SHARED STV_DEFAULT"
__nv_reservedSMEM_offset_0_alias:
	.zero		0
	.zero		64


//--------------------- .nv.constant0._Z12sumOfSquaresPiS_ --------------------------
	.section	.nv.constant0._Z12sumOfSquaresPiS_,"a",@progbits
	.sectionflags	@""
	.align	4
.nv.constant0._Z12sumOfSquaresPiS_:
	.zero		912


//--------------------- SYMBOLS --------------------------

	.type		.nv.reservedSmem.offset0,@object
	.size		.nv.reservedSmem.offset0,0x4
	.type		.nv.reservedSmem.cap,@object
	.size		.nv.reservedSmem.cap,0x4
